//
// Generated by NVIDIA NVVM Compiler
//
// Compiler Build ID: CL-36424714
// Cuda compilation tools, release 13.0, V13.0.88
// Based on NVVM 20.0.0
//

.version 9.0
.target sm_100
.address_size 64

	// .globl	_Z10vector_sumPfS_S_i

.visible .entry _Z10vector_sumPfS_S_i(
	.param .u64 .ptr .align 1 _Z10vector_sumPfS_S_i_param_0,
	.param .u64 .ptr .align 1 _Z10vector_sumPfS_S_i_param_1,
	.param .u64 .ptr .align 1 _Z10vector_sumPfS_S_i_param_2,
	.param .u32 _Z10vector_sumPfS_S_i_param_3
)
{
	.reg .pred 	%p<10>;
	.reg .b32 	%r<23>;
	.reg .b32 	%f<88>;
	.reg .b64 	%rd<40>;

	ld.param.u64 	%rd22, [_Z10vector_sumPfS_S_i_param_0];
	ld.param.u64 	%rd23, [_Z10vector_sumPfS_S_i_param_1];
	ld.param.u64 	%rd24, [_Z10vector_sumPfS_S_i_param_2];
	ld.param.u32 	%r16, [_Z10vector_sumPfS_S_i_param_3];
	cvta.to.global.u64 	%rd1, %rd24;
	cvta.to.global.u64 	%rd2, %rd23;
	cvta.to.global.u64 	%rd3, %rd22;
	setp.lt.s32 	%p1, %r16, 1;
	@%p1 bra 	$L__BB0_13;
	and.b32  	%r1, %r16, 15;
	setp.lt.u32 	%p2, %r16, 16;
	mov.b32 	%r20, 0;
	@%p2 bra 	$L__BB0_4;
	and.b32  	%r20, %r16, 2147483632;
	neg.s32 	%r18, %r20;
	add.s64 	%rd36, %rd3, 32;
	add.s64 	%rd35, %rd2, 32;
	add.s64 	%rd34, %rd1, 32;
$L__BB0_3:
	.pragma "nounroll";
	ld.global.f32 	%f1, [%rd36+-32];
	ld.global.f32 	%f2, [%rd35+-32];
	add.f32 	%f3, %f1, %f2;
	st.global.f32 	[%rd34+-32], %f3;
	ld.global.f32 	%f4, [%rd36+-28];
	ld.global.f32 	%f5, [%rd35+-28];
	add.f32 	%f6, %f4, %f5;
	st.global.f32 	[%rd34+-28], %f6;
	ld.global.f32 	%f7, [%rd36+-24];
	ld.global.f32 	%f8, [%rd35+-24];
	add.f32 	%f9, %f7, %f8;
	st.global.f32 	[%rd34+-24], %f9;
	ld.global.f32 	%f10, [%rd36+-20];
	ld.global.f32 	%f11, [%rd35+-20];
	add.f32 	%f12, %f10, %f11;
	st.global.f32 	[%rd34+-20], %f12;
	ld.global.f32 	%f13, [%rd36+-16];
	ld.global.f32 	%f14, [%rd35+-16];
	add.f32 	%f15, %f13, %f14;
	st.global.f32 	[%rd34+-16], %f15;
	ld.global.f32 	%f16, [%rd36+-12];
	ld.global.f32 	%f17, [%rd35+-12];
	add.f32 	%f18, %f16, %f17;
	st.global.f32 	[%rd34+-12], %f18;
	ld.global.f32 	%f19, [%rd36+-8];
	ld.global.f32 	%f20, [%rd35+-8];
	add.f32 	%f21, %f19, %f20;
	st.global.f32 	[%rd34+-8], %f21;
	ld.global.f32 	%f22, [%rd36+-4];
	ld.global.f32 	%f23, [%rd35+-4];
	add.f32 	%f24, %f22, %f23;
	st.global.f32 	[%rd34+-4], %f24;
	ld.global.f32 	%f25, [%rd36];
	ld.global.f32 	%f26, [%rd35];
	add.f32 	%f27, %f25, %f26;
	st.global.f32 	[%rd34], %f27;
	ld.global.f32 	%f28, [%rd36+4];
	ld.global.f32 	%f29, [%rd35+4];
	add.f32 	%f30, %f28, %f29;
	st.global.f32 	[%rd34+4], %f30;
	ld.global.f32 	%f31, [%rd36+8];
	ld.global.f32 	%f32, [%rd35+8];
	add.f32 	%f33, %f31, %f32;
	st.global.f32 	[%rd34+8], %f33;
	ld.global.f32 	%f34, [%rd36+12];
	ld.global.f32 	%f35, [%rd35+12];
	add.f32 	%f36, %f34, %f35;
	st.global.f32 	[%rd34+12], %f36;
	ld.global.f32 	%f37, [%rd36+16];
	ld.global.f32 	%f38, [%rd35+16];
	add.f32 	%f39, %f37, %f38;
	st.global.f32 	[%rd34+16], %f39;
	ld.global.f32 	%f40, [%rd36+20];
	ld.global.f32 	%f41, [%rd35+20];
	add.f32 	%f42, %f40, %f41;
	st.global.f32 	[%rd34+20], %f42;
	ld.global.f32 	%f43, [%rd36+24];
	ld.global.f32 	%f44, [%rd35+24];
	add.f32 	%f45, %f43, %f44;
	st.global.f32 	[%rd34+24], %f45;
	ld.global.f32 	%f46, [%rd36+28];
	ld.global.f32 	%f47, [%rd35+28];
	add.f32 	%f48, %f46, %f47;
	st.global.f32 	[%rd34+28], %f48;
	add.s32 	%r18, %r18, 16;
	add.s64 	%rd36, %rd36, 64;
	add.s64 	%rd35, %rd35, 64;
	add.s64 	%rd34, %rd34, 64;
	setp.ne.s32 	%p3, %r18, 0;
	@%p3 bra 	$L__BB0_3;
$L__BB0_4:
	setp.eq.s32 	%p4, %r1, 0;
	@%p4 bra 	$L__BB0_13;
	and.b32  	%r7, %r16, 7;
	setp.lt.u32 	%p5, %r1, 8;
	@%p5 bra 	$L__BB0_7;
	mul.wide.u32 	%rd25, %r20, 4;
	add.s64 	%rd26, %rd3, %rd25;
	ld.global.f32 	%f49, [%rd26];
	add.s64 	%rd27, %rd2, %rd25;
	ld.global.f32 	%f50, [%rd27];
	add.f32 	%f51, %f49, %f50;
	add.s64 	%rd28, %rd1, %rd25;
	st.global.f32 	[%rd28], %f51;
	ld.global.f32 	%f52, [%rd26+4];
	ld.global.f32 	%f53, [%rd27+4];
	add.f32 	%f54, %f52, %f53;
	st.global.f32 	[%rd28+4], %f54;
	ld.global.f32 	%f55, [%rd26+8];
	ld.global.f32 	%f56, [%rd27+8];
	add.f32 	%f57, %f55, %f56;
	st.global.f32 	[%rd28+8], %f57;
	ld.global.f32 	%f58, [%rd26+12];
	ld.global.f32 	%f59, [%rd27+12];
	add.f32 	%f60, %f58, %f59;
	st.global.f32 	[%rd28+12], %f60;
	ld.global.f32 	%f61, [%rd26+16];
	ld.global.f32 	%f62, [%rd27+16];
	add.f32 	%f63, %f61, %f62;
	st.global.f32 	[%rd28+16], %f63;
	ld.global.f32 	%f64, [%rd26+20];
	ld.global.f32 	%f65, [%rd27+20];
	add.f32 	%f66, %f64, %f65;
	st.global.f32 	[%rd28+20], %f66;
	ld.global.f32 	%f67, [%rd26+24];
	ld.global.f32 	%f68, [%rd27+24];
	add.f32 	%f69, %f67, %f68;
	st.global.f32 	[%rd28+24], %f69;
	ld.global.f32 	%f70, [%rd26+28];
	ld.global.f32 	%f71, [%rd27+28];
	add.f32 	%f72, %f70, %f71;
	st.global.f32 	[%rd28+28], %f72;
	add.s32 	%r20, %r20, 8;
$L__BB0_7:
	setp.eq.s32 	%p6, %r7, 0;
	@%p6 bra 	$L__BB0_13;
	and.b32  	%r10, %r16, 3;
	setp.lt.u32 	%p7, %r7, 4;
	@%p7 bra 	$L__BB0_10;
	mul.wide.u32 	%rd29, %r20, 4;
	add.s64 	%rd30, %rd3, %rd29;
	ld.global.f32 	%f73, [%rd30];
	add.s64 	%rd31, %rd2, %rd29;
	ld.global.f32 	%f74, [%rd31];
	add.f32 	%f75, %f73, %f74;
	add.s64 	%rd32, %rd1, %rd29;
	st.global.f32 	[%rd32], %f75;
	ld.global.f32 	%f76, [%rd30+4];
	ld.global.f32 	%f77, [%rd31+4];
	add.f32 	%f78, %f76, %f77;
	st.global.f32 	[%rd32+4], %f78;
	ld.global.f32 	%f79, [%rd30+8];
	ld.global.f32 	%f80, [%rd31+8];
	add.f32 	%f81, %f79, %f80;
	st.global.f32 	[%rd32+8], %f81;
	ld.global.f32 	%f82, [%rd30+12];
	ld.global.f32 	%f83, [%rd31+12];
	add.f32 	%f84, %f82, %f83;
	st.global.f32 	[%rd32+12], %f84;
	add.s32 	%r20, %r20, 4;
$L__BB0_10:
	setp.eq.s32 	%p8, %r10, 0;
	@%p8 bra 	$L__BB0_13;
	mul.wide.u32 	%rd33, %r20, 4;
	add.s64 	%rd39, %rd1, %rd33;
	add.s64 	%rd38, %rd2, %rd33;
	add.s64 	%rd37, %rd3, %rd33;
	neg.s32 	%r22, %r10;
$L__BB0_12:
	.pragma "nounroll";
	ld.global.f32 	%f85, [%rd37];
	ld.global.f32 	%f86, [%rd38];
	add.f32 	%f87, %f85, %f86;
	st.global.f32 	[%rd39], %f87;
	add.s64 	%rd39, %rd39, 4;
	add.s64 	%rd38, %rd38, 4;
	add.s64 	%rd37, %rd37, 4;
	add.s32 	%r22, %r22, 1;
	setp.ne.s32 	%p9, %r22, 0;
	@%p9 bra 	$L__BB0_12;
$L__BB0_13:
	ret;

}


// ===== COMPILED SASS (sm_100) =====

	.target	sm_100

	.elftype	@"ET_EXEC"


//--------------------- .note.nv.tkinfo           --------------------------
	.section	.note.nv.tkinfo,"",@"SHT_NOTE"
	.sectionflags	@"SHF_NOTE_NV_TKINFO"
	.tkinfo
        /*0018*/ 	.word	0x00000002
        /*0030*/ 	.string	""
        /*0030*/ 	.string	"ptxas"
        /*0030*/ 	.string	"Cuda compilation tools, release 13.0, V13.0.88"
        /*0030*/ 	.string	"Build cuda_13.0.r13.0/compiler.36424714_0"
        /*0030*/ 	.string	"-arch sm_100 -m 64 "



//--------------------- .note.nv.cuinfo           --------------------------
	.section	.note.nv.cuinfo,"",@"SHT_NOTE"
	.sectionflags	@"SHF_NOTE_NV_CUINFO"
        /*0018*/ 	.short	0x0002
        /*001a*/ 	.short	0x0064
        /*001c*/ 	.short	0x0082
	.zero		2


//--------------------- .nv.info                  --------------------------
	.section	.nv.info,"",@"SHT_CUDA_INFO"
	.align	4


	//----- nvinfo : EIATTR_REGCOUNT
	.align		4
        /*0000*/ 	.byte	0x04, 0x2f
        /*0002*/ 	.short	(.L_1 - .L_0)
	.align		4
.L_0:
        /*0004*/ 	.word	index@(_Z10vector_sumPfS_S_i)
        /*0008*/ 	.word	0x00000014


	//----- nvinfo : EIATTR_FRAME_SIZE
	.align		4
.L_1:
        /*000c*/ 	.byte	0x04, 0x11
        /*000e*/ 	.short	(.L_3 - .L_2)
	.align		4
.L_2:
        /*0010*/ 	.word	index@(_Z10vector_sumPfS_S_i)
        /*0014*/ 	.word	0x00000000


	//----- nvinfo : EIATTR_MIN_STACK_SIZE
	.align		4
.L_3:
        /*0018*/ 	.byte	0x04, 0x12
        /*001a*/ 	.short	(.L_5 - .L_4)
	.align		4
.L_4:
        /*001c*/ 	.word	index@(_Z10vector_sumPfS_S_i)
        /*0020*/ 	.word	0x00000000
.L_5:


//--------------------- .nv.compat                --------------------------
	.section	.nv.compat,"",@"SHT_CUDA_COMPAT_INFO"
	.align	4
        /*0000*/ 	.byte	0x02, 0x09, 0x00, 0x00, 0x02, 0x02, 0x01, 0x00, 0x02, 0x05, 0x05, 0x00, 0x03, 0x07, 0x01, 0x01
        /*0010*/ 	.byte	0x02, 0x03, 0x00, 0x00, 0x02, 0x06, 0x01, 0x00, 0x04, 0x0b, 0x08, 0x00, 0x09, 0x00, 0x00, 0x00
        /*0020*/ 	.byte	0x00, 0x00, 0x00, 0x00


//--------------------- .nv.info._Z10vector_sumPfS_S_i --------------------------
	.section	.nv.info._Z10vector_sumPfS_S_i,"",@"SHT_CUDA_INFO"
	.sectionflags	@""
	.align	4


	//----- nvinfo : EIATTR_CUDA_API_VERSION
	.align		4
        /*0000*/ 	.byte	0x04, 0x37
        /*0002*/ 	.short	(.L_7 - .L_6)
.L_6:
        /*0004*/ 	.word	0x00000082


	//----- nvinfo : EIATTR_KPARAM_INFO
	.align		4
.L_7:
        /*0008*/ 	.byte	0x04, 0x17
        /*000a*/ 	.short	(.L_9 - .L_8)
.L_8:
        /*000c*/ 	.word	0x00000000
        /*0010*/ 	.short	0x0003
        /*0012*/ 	.short	0x0018
        /*0014*/ 	.byte	0x00, 0xf0, 0x11, 0x00


	//----- nvinfo : EIATTR_KPARAM_INFO
	.align		4
.L_9:
        /*0018*/ 	.byte	0x04, 0x17
        /*001a*/ 	.short	(.L_11 - .L_10)
.L_10:
        /*001c*/ 	.word	0x00000000
        /*0020*/ 	.short	0x0002
        /*0022*/ 	.short	0x0010
        /*0024*/ 	.byte	0x00, 0xf5, 0x21, 0x00


	//----- nvinfo : EIATTR_KPARAM_INFO
	.align		4
.L_11:
        /*0028*/ 	.byte	0x04, 0x17
        /*002a*/ 	.short	(.L_13 - .L_12)
.L_12:
        /*002c*/ 	.word	0x00000000
        /*0030*/ 	.short	0x0001
        /*0032*/ 	.short	0x0008
        /*0034*/ 	.byte	0x00, 0xf5, 0x21, 0x00


	//----- nvinfo : EIATTR_KPARAM_INFO
	.align		4
.L_13:
        /*0038*/ 	.byte	0x04, 0x17
        /*003a*/ 	.short	(.L_15 - .L_14)
.L_14:
        /*003c*/ 	.word	0x00000000
        /*0040*/ 	.short	0x0000
        /*0042*/ 	.short	0x0000
        /*0044*/ 	.byte	0x00, 0xf5, 0x21, 0x00


	//----- nvinfo : EIATTR_SPARSE_MMA_MASK
	.align		4
.L_15:
        /*0048*/ 	.byte	0x03, 0x50
        /*004a*/ 	.short	0x0000


	//----- nvinfo : EIATTR_MAXREG_COUNT
	.align		4
        /*004c*/ 	.byte	0x03, 0x1b
        /*004e*/ 	.short	0x00ff


	//----- nvinfo : EIATTR_MERCURY_ISA_VERSION
	.align		4
        /*0050*/ 	.byte	0x03, 0x5f
        /*0052*/ 	.short	0x0101


	//----- nvinfo : EIATTR_VRC_CTA_INIT_COUNT
	.align		4
        /*0054*/ 	.byte	0x02, 0x4a
	.zero		1
	.zero		1


	//----- nvinfo : EIATTR_EXIT_INSTR_OFFSETS
	.align		4
        /*0058*/ 	.byte	0x04, 0x1c
        /*005a*/ 	.short	(.L_17 - .L_16)


	//   ....[0]....
.L_16:
        /*005c*/ 	.word	0x00000030


	//   ....[1]....
        /*0060*/ 	.word	0x00000680


	//   ....[2]....
        /*0064*/ 	.word	0x00000940


	//   ....[3]....
        /*0068*/ 	.word	0x00000b00


	//   ....[4]....
        /*006c*/ 	.word	0x00000ce0


	//----- nvinfo : EIATTR_CBANK_PARAM_SIZE
	.align		4
.L_17:
        /*0070*/ 	.byte	0x03, 0x19
        /*0072*/ 	.short	0x001c


	//----- nvinfo : EIATTR_PARAM_CBANK
	.align		4
        /*0074*/ 	.byte	0x04, 0x0a
        /*0076*/ 	.short	(.L_19 - .L_18)
	.align		4
.L_18:
        /*0078*/ 	.word	index@(.nv.constant0._Z10vector_sumPfS_S_i)
        /*007c*/ 	.short	0x0380
        /*007e*/ 	.short	0x001c


	//----- nvinfo : EIATTR_SW_WAR
	.align		4
.L_19:
        /*0080*/ 	.byte	0x04, 0x36
        /*0082*/ 	.short	(.L_21 - .L_20)
.L_20:
        /*0084*/ 	.word	0x00000008
.L_21:


//--------------------- .nv.callgraph             --------------------------
	.section	.nv.callgraph,"",@"SHT_CUDA_CALLGRAPH"
	.align	4
	.sectionentsize	8
	.align		4
        /*0000*/ 	.word	0x00000000
	.align		4
        /*0004*/ 	.word	0xffffffff
	.align		4
        /*0008*/ 	.word	0x00000000
	.align		4
        /*000c*/ 	.word	0xfffffffe
	.align		4
        /*0010*/ 	.word	0x00000000
	.align		4
        /*0014*/ 	.word	0xfffffffd
	.align		4
        /*0018*/ 	.word	0x00000000
	.align		4
        /*001c*/ 	.word	0xfffffffc


//--------------------- .text._Z10vector_sumPfS_S_i --------------------------
	.section	.text._Z10vector_sumPfS_S_i,"ax",@progbits
	.align	128
        .global         _Z10vector_sumPfS_S_i
        .type           _Z10vector_sumPfS_S_i,@function
        .size           _Z10vector_sumPfS_S_i,(.L_x_6 - _Z10vector_sumPfS_S_i)
        .other          _Z10vector_sumPfS_S_i,@"STO_CUDA_ENTRY STV_DEFAULT"
_Z10vector_sumPfS_S_i:
.text._Z10vector_sumPfS_S_i:
[----:B------:R-:W-:Y:S08]  /*0000*/  LDC R1, c[0x0][0x37c] ;  /* 0x0000df00ff017b82 */ /* 0x000ff00000000800 */
[----:B------:R-:W0:Y:S02]  /*0010*/  LDC R2, c[0x0][0x398] ;  /* 0x0000e600ff027b82 */ /* 0x000e240000000800 */
[----:B0-----:R-:W-:-:S13]  /*0020*/  ISETP.GE.AND P0, PT, R2, 0x1, PT ;  /* 0x000000010200780c */ /* 0x001fda0003f06270 */
[----:B------:R-:W-:Y:S05]  /*0030*/  @!P0 EXIT ;  /* 0x000000000000894d */ /* 0x000fea0003800000 */
[C---:B------:R-:W-:Y:S01]  /*0040*/  ISETP.GE.U32.AND P1, PT, R2.reuse, 0x10, PT ;  /* 0x000000100200780c */ /* 0x040fe20003f26070 */
[----:B------:R-:W0:Y:S01]  /*0050*/  LDCU.64 UR12, c[0x0][0x358] ;  /* 0x00006b00ff0c77ac */ /* 0x000e220008000a00 */
[----:B------:R-:W-:Y:S01]  /*0060*/  LOP3.LUT R12, R2, 0xf, RZ, 0xc0, !PT ;  /* 0x0000000f020c7812 */ /* 0x000fe200078ec0ff */
[----:B------:R-:W-:-:S03]  /*0070*/  HFMA2 R0, -RZ, RZ, 0, 0 ;  /* 0x00000000ff007431 */ /* 0x000fc600000001ff */
[----:B------:R-:W-:-:S07]  /*0080*/  ISETP.NE.AND P0, PT, R12, RZ, PT ;  /* 0x000000ff0c00720c */ /* 0x000fce0003f05270 */
[----:B------:R-:W-:Y:S06]  /*0090*/  @!P1 BRA `(.L_x_0) ;  /* 0x0000000400789947 */ /* 0x000fec0003800000 */
[----:B------:R-:W1:Y:S01]  /*00a0*/  LDCU.128 UR4, c[0x0][0x380] ;  /* 0x00007000ff0477ac */ /* 0x000e620008000c00 */
[----:B------:R-:W-:Y:S01]  /*00b0*/  LOP3.LUT R0, R2, 0x7ffffff0, RZ, 0xc0, !PT ;  /* 0x7ffffff002007812 */ /* 0x000fe200078ec0ff */
[----:B------:R-:W2:Y:S03]  /*00c0*/  LDCU.64 UR10, c[0x0][0x390] ;  /* 0x00007200ff0a77ac */ /* 0x000ea60008000a00 */
[----:B------:R-:W-:Y:S01]  /*00d0*/  IADD3 R3, PT, PT, -R0, RZ, RZ ;  /* 0x000000ff00037210 */ /* 0x000fe20007ffe1ff */
[----:B-1----:R-:W-:Y:S02]  /*00e0*/  UIADD3 UR8, UP0, UPT, UR4, 0x20, URZ ;  /* 0x0000002004087890 */ /* 0x002fe4000ff1e0ff */
[----:B------:R-:W-:Y:S02]  /*00f0*/  UIADD3 UR6, UP1, UPT, UR6, 0x20, URZ ;  /* 0x0000002006067890 */ /* 0x000fe4000ff3e0ff */
[----:B--2---:R-:W-:-:S02]  /*0100*/  UIADD3 UR4, UP2, UPT, UR10, 0x20, URZ ;  /* 0x000000200a047890 */ /* 0x004fc4000ff5e0ff */
[----:B------:R-:W-:Y:S01]  /*0110*/  UIADD3.X UR9, UPT, UPT, URZ, UR5, URZ, UP0, !UPT ;  /* 0x00000005ff097290 */ /* 0x000fe200087fe4ff */
[----:B------:R-:W-:Y:S01]  /*0120*/  MOV R16, UR8 ;  /* 0x0000000800107c02 */ /* 0x000fe20008000f00 */
[----:B------:R-:W-:Y:S01]  /*0130*/  UIADD3.X UR7, UPT, UPT, URZ, UR7, URZ, UP1, !UPT ;  /* 0x00000007ff077290 */ /* 0x000fe20008ffe4ff */
[----:B------:R-:W-:Y:S01]  /*0140*/  IMAD.U32 R11, RZ, RZ, UR6 ;  /* 0x00000006ff0b7e24 */ /* 0x000fe2000f8e00ff */
[----:B------:R-:W-:Y:S01]  /*0150*/  UIADD3.X UR5, UPT, UPT, URZ, UR11, URZ, UP2, !UPT ;  /* 0x0000000bff057290 */ /* 0x000fe200097fe4ff */
[----:B------:R-:W-:Y:S02]  /*0160*/  MOV R10, UR4 ;  /* 0x00000004000a7c02 */ /* 0x000fe40008000f00 */
[----:B------:R-:W-:Y:S02]  /*0170*/  MOV R5, UR9 ;  /* 0x0000000900057c02 */ /* 0x000fe40008000f00 */
[----:B------:R-:W-:Y:S01]  /*0180*/  MOV R14, UR7 ;  /* 0x00000007000e7c02 */ /* 0x000fe20008000f00 */
[----:B------:R-:W-:-:S07]  /*0190*/  IMAD.U32 R13, RZ, RZ, UR5 ;  /* 0x00000005ff0d7e24 */ /* 0x000fce000f8e00ff */
.L_x_1:
[----:B------:R-:W-:Y:S02]  /*01a0*/  MOV R4, R16 ;  /* 0x0000001000047202 */ /* 0x000fe40000000f00 */
[----:B------:R-:W-:Y:S02]  /*01b0*/  MOV R6, R11 ;  /* 0x0000000b00067202 */ /* 0x000fe40000000f00 */
[----:B------:R-:W-:Y:S01]  /*01c0*/  MOV R7, R14 ;  /* 0x0000000e00077202 */ /* 0x000fe20000000f00 */
[----:B0-2---:R-:W2:Y:S04]  /*01d0*/  LDG.E R8, desc[UR12][R4.64+-0x20] ;  /* 0xffffe00c04087981 */ /* 0x005ea8000c1e1900 */
[----:B------:R-:W2:Y:S02]  /*01e0*/  LDG.E R9, desc[UR12][R6.64+-0x20] ;  /* 0xffffe00c06097981 */ /* 0x000ea4000c1e1900 */
[----:B--2---:R-:W-:Y:S01]  /*01f0*/  FADD R11, R8, R9 ;  /* 0x00000009080b7221 */ /* 0x004fe20000000000 */
[----:B------:R-:W-:Y:S01]  /*0200*/  IMAD.MOV.U32 R8, RZ, RZ, R10 ;  /* 0x000000ffff087224 */ /* 0x000fe200078e000a */
[----:B------:R-:W-:-:S05]  /*0210*/  MOV R9, R13 ;  /* 0x0000000d00097202 */ /* 0x000fca0000000f00 */
[----:B------:R0:W-:Y:S04]  /*0220*/  STG.E desc[UR12][R8.64+-0x20], R11 ;  /* 0xffffe00b08007986 */ /* 0x0001e8000c10190c */
[----:B------:R-:W2:Y:S04]  /*0230*/  LDG.E R10, desc[UR12][R4.64+-0x1c] ;  /* 0xffffe40c040a7981 */ /* 0x000ea8000c1e1900 */
[----:B------:R-:W2:Y:S02]  /*0240*/  LDG.E R13, desc[UR12][R6.64+-0x1c] ;  /* 0xffffe40c060d7981 */ /* 0x000ea4000c1e1900 */
[----:B--2---:R-:W-:-:S05]  /*0250*/  FADD R13, R10, R13 ;  /* 0x0000000d0a0d7221 */ /* 0x004fca0000000000 */
[----:B------:R1:W-:Y:S04]  /*0260*/  STG.E desc[UR12][R8.64+-0x1c], R13 ;  /* 0xffffe40d08007986 */ /* 0x0003e8000c10190c */
[----:B------:R-:W2:Y:S04]  /*0270*/  LDG.E R10, desc[UR12][R4.64+-0x18] ;  /* 0xffffe80c040a7981 */ /* 0x000ea8000c1e1900 */
[----:B------:R-:W2:Y:S02]  /*0280*/  LDG.E R15, desc[UR12][R6.64+-0x18] ;  /* 0xffffe80c060f7981 */ /* 0x000ea4000c1e1900 */
[----:B--2---:R-:W-:-:S05]  /*0290*/  FADD R15, R10, R15 ;  /* 0x0000000f0a0f7221 */ /* 0x004fca0000000000 */
[----:B------:R2:W-:Y:S04]  /*02a0*/  STG.E desc[UR12][R8.64+-0x18], R15 ;  /* 0xffffe80f08007986 */ /* 0x0005e8000c10190c */
[----:B------:R-:W3:Y:S04]  /*02b0*/  LDG.E R10, desc[UR12][R4.64+-0x14] ;  /* 0xffffec0c040a7981 */ /* 0x000ee8000c1e1900 */
[----:B------:R-:W3:Y:S02]  /*02c0*/  LDG.E R17, desc[UR12][R6.64+-0x14] ;  /* 0xffffec0c06117981 */ /* 0x000ee4000c1e1900 */
[----:B---3--:R-:W-:-:S05]  /*02d0*/  FADD R17, R10, R17 ;  /* 0x000000110a117221 */ /* 0x008fca0000000000 */
[----:B------:R3:W-:Y:S04]  /*02e0*/  STG.E desc[UR12][R8.64+-0x14], R17 ;  /* 0xffffec1108007986 */ /* 0x0007e8000c10190c */
[----:B------:R-:W4:Y:S04]  /*02f0*/  LDG.E R10, desc[UR12][R4.64+-0x10] ;  /* 0xfffff00c040a7981 */ /* 0x000f28000c1e1900 */
[----:B0-----:R-:W4:Y:S02]  /*0300*/  LDG.E R11, desc[UR12][R6.64+-0x10] ;  /* 0xfffff00c060b7981 */ /* 0x001f24000c1e1900 */
[----:B----4-:R-:W-:-:S05]  /*0310*/  FADD R11, R10, R11 ;  /* 0x0000000b0a0b7221 */ /* 0x010fca0000000000 */
[----:B------:R0:W-:Y:S04]  /*0320*/  STG.E desc[UR12][R8.64+-0x10], R11 ;  /* 0xfffff00b08007986 */ /* 0x0001e8000c10190c */
[----:B------:R-:W4:Y:S04]  /*0330*/  LDG.E R10, desc[UR12][R4.64+-0xc] ;  /* 0xfffff40c040a7981 */ /* 0x000f28000c1e1900 */
[----:B-1----:R-:W4:Y:S02]  /*0340*/  LDG.E R13, desc[UR12][R6.64+-0xc] ;  /* 0xfffff40c060d7981 */ /* 0x002f24000c1e1900 */
[----:B----4-:R-:W-:-:S05]  /*0350*/  FADD R13, R10, R13 ;  /* 0x0000000d0a0d7221 */ /* 0x010fca0000000000 */
[----:B------:R1:W-:Y:S04]  /*0360*/  STG.E desc[UR12][R8.64+-0xc], R13 ;  /* 0xfffff40d08007986 */ /* 0x0003e8000c10190c */
[----:B------:R-:W4:Y:S04]  /*0370*/  LDG.E R10, desc[UR12][R4.64+-0x8] ;  /* 0xfffff80c040a7981 */ /* 0x000f28000c1e1900 */
[----:B--2---:R-:W4:Y:S02]  /*0380*/  LDG.E R15, desc[UR12][R6.64+-0x8] ;  /* 0xfffff80c060f7981 */ /* 0x004f24000c1e1900 */
[----:B----4-:R-:W-:-:S05]  /*0390*/  FADD R15, R10, R15 ;  /* 0x0000000f0a0f7221 */ /* 0x010fca0000000000 */
[----:B------:R2:W-:Y:S04]  /*03a0*/  STG.E desc[UR12][R8.64+-0x8], R15 ;  /* 0xfffff80f08007986 */ /* 0x0005e8000c10190c */
[----:B------:R-:W4:Y:S04]  /*03b0*/  LDG.E R10, desc[UR12][R4.64+-0x4] ;  /* 0xfffffc0c040a7981 */ /* 0x000f28000c1e1900 */
[----:B---3--:R-:W4:Y:S02]  /*03c0*/  LDG.E R17, desc[UR12][R6.64+-0x4] ;  /* 0xfffffc0c06117981 */ /* 0x008f24000c1e1900 */
[----:B----4-:R-:W-:-:S05]  /*03d0*/  FADD R17, R10, R17 ;  /* 0x000000110a117221 */ /* 0x010fca0000000000 */
        /* <DEDUP_REMOVED lines=26> */
[----:B--2---:R-:W4:Y:S01]  /*0580*/  LDG.E R15, desc[UR12][R6.64+0x18] ;  /* 0x0000180c060f7981 */ /* 0x004f22000c1e1900 */
[----:B------:R-:W-:Y:S01]  /*0590*/  IADD3 R3, PT, PT, R3, 0x10, RZ ;  /* 0x0000001003037810 */ /* 0x000fe20007ffe0ff */
[----:B----4-:R-:W-:-:S05]  /*05a0*/  FADD R15, R10, R15 ;  /* 0x0000000f0a0f7221 */ /* 0x010fca0000000000 */
[----:B------:R2:W-:Y:S04]  /*05b0*/  STG.E desc[UR12][R8.64+0x18], R15 ;  /* 0x0000180f08007986 */ /* 0x0005e8000c10190c */
[----:B------:R4:W5:Y:S04]  /*05c0*/  LDG.E R10, desc[UR12][R4.64+0x1c] ;  /* 0x00001c0c040a7981 */ /* 0x000968000c1e1900 */
[----:B---3--:R-:W5:Y:S01]  /*05d0*/  LDG.E R17, desc[UR12][R6.64+0x1c] ;  /* 0x00001c0c06117981 */ /* 0x008f62000c1e1900 */
[----:B------:R-:W-:Y:S02]  /*05e0*/  ISETP.NE.AND P1, PT, R3, RZ, PT ;  /* 0x000000ff0300720c */ /* 0x000fe40003f25270 */
[----:B0-----:R-:W-:-:S02]  /*05f0*/  IADD3 R11, P3, PT, R6, 0x40, RZ ;  /* 0x00000040060b7810 */ /* 0x001fc40007f7e0ff */
[----:B------:R-:W-:-:S03]  /*0600*/  IADD3 R16, P2, PT, R4, 0x40, RZ ;  /* 0x0000004004107810 */ /* 0x000fc60007f5e0ff */
[----:B------:R-:W-:Y:S01]  /*0610*/  IMAD.X R14, RZ, RZ, R7, P3 ;  /* 0x000000ffff0e7224 */ /* 0x000fe200018e0607 */
[----:B----4-:R-:W-:Y:S01]  /*0620*/  IADD3.X R5, PT, PT, RZ, R5, RZ, P2, !PT ;  /* 0x00000005ff057210 */ /* 0x010fe200017fe4ff */
[----:B-----5:R-:W-:Y:S01]  /*0630*/  FADD R17, R10, R17 ;  /* 0x000000110a117221 */ /* 0x020fe20000000000 */
[----:B------:R-:W-:-:S04]  /*0640*/  IADD3 R10, P4, PT, R8, 0x40, RZ ;  /* 0x00000040080a7810 */ /* 0x000fc80007f9e0ff */
[----:B------:R2:W-:Y:S01]  /*0650*/  STG.E desc[UR12][R8.64+0x1c], R17 ;  /* 0x00001c1108007986 */ /* 0x0005e2000c10190c */
[----:B-1----:R-:W-:Y:S01]  /*0660*/  IADD3.X R13, PT, PT, RZ, R9, RZ, P4, !PT ;  /* 0x00000009ff0d7210 */ /* 0x002fe200027fe4ff */
[----:B------:R-:W-:Y:S07]  /*0670*/  @P1 BRA `(.L_x_1) ;  /* 0xfffffff800c81947 */ /* 0x000fee000383ffff */
.L_x_0:
[----:B0-----:R-:W-:Y:S05]  /*0680*/  @!P0 EXIT ;  /* 0x000000000000894d */ /* 0x001fea0003800000 */
[----:B------:R-:W-:Y:S02]  /*0690*/  ISETP.GE.U32.AND P0, PT, R12, 0x8, PT ;  /* 0x000000080c00780c */ /* 0x000fe40003f06070 */
[----:B------:R-:W-:-:S04]  /*06a0*/  LOP3.LUT R14, R2, 0x7, RZ, 0xc0, !PT ;  /* 0x00000007020e7812 */ /* 0x000fc800078ec0ff */
[----:B------:R-:W-:-:S07]  /*06b0*/  ISETP.NE.AND P1, PT, R14, RZ, PT ;  /* 0x000000ff0e00720c */ /* 0x000fce0003f25270 */
[----:B------:R-:W-:Y:S06]  /*06c0*/  @!P0 BRA `(.L_x_2) ;  /* 0x00000000009c8947 */ /* 0x000fec0003800000 */
[----:B------:R-:W0:Y:S08]  /*06d0*/  LDC.64 R4, c[0x0][0x380] ;  /* 0x0000e000ff047b82 */ /* 0x000e300000000a00 */
[----:B------:R-:W1:Y:S08]  /*06e0*/  LDC.64 R6, c[0x0][0x388] ;  /* 0x0000e200ff067b82 */ /* 0x000e700000000a00 */
[----:B--2---:R-:W2:Y:S01]  /*06f0*/  LDC.64 R8, c[0x0][0x390] ;  /* 0x0000e400ff087b82 */ /* 0x004ea20000000a00 */
[----:B0-----:R-:W-:-:S05]  /*0700*/  IMAD.WIDE.U32 R4, R0, 0x4, R4 ;  /* 0x0000000400047825 */ /* 0x001fca00078e0004 */
[----:B------:R-:W3:Y:S01]  /*0710*/  LDG.E R3, desc[UR12][R4.64] ;  /* 0x0000000c04037981 */ /* 0x000ee2000c1e1900 */
[----:B-1----:R-:W-:-:S05]  /*0720*/  IMAD.WIDE.U32 R6, R0, 0x4, R6 ;  /* 0x0000000400067825 */ /* 0x002fca00078e0006 */
[----:B------:R-:W3:Y:S01]  /*0730*/  LDG.E R10, desc[UR12][R6.64] ;  /* 0x0000000c060a7981 */ /* 0x000ee2000c1e1900 */
[----:B--2---:R-:W-:-:S04]  /*0740*/  IMAD.WIDE.U32 R8, R0, 0x4, R8 ;  /* 0x0000000400087825 */ /* 0x004fc800078e0008 */
[----:B---3--:R-:W-:-:S05]  /*0750*/  FADD R3, R3, R10 ;  /* 0x0000000a03037221 */ /* 0x008fca0000000000 */
        /* <DEDUP_REMOVED lines=13> */
[----:B0-----:R-:W4:Y:S04]  /*0830*/  LDG.E R3, desc[UR12][R4.64+0x10] ;  /* 0x0000100c04037981 */ /* 0x001f28000c1e1900 */
[----:B------:R-:W4:Y:S02]  /*0840*/  LDG.E R10, desc[UR12][R6.64+0x10] ;  /* 0x0000100c060a7981 */ /* 0x000f24000c1e1900 */
        /* <DEDUP_REMOVED lines=10> */
[----:B------:R-:W2:Y:S04]  /*08f0*/  LDG.E R10, desc[UR12][R4.64+0x1c] ;  /* 0x00001c0c040a7981 */ /* 0x000ea8000c1e1900 */
[----:B---3--:R-:W2:Y:S01]  /*0900*/  LDG.E R15, desc[UR12][R6.64+0x1c] ;  /* 0x00001c0c060f7981 */ /* 0x008ea2000c1e1900 */
[----:B------:R-:W-:Y:S01]  /*0910*/  IADD3 R0, PT, PT, R0, 0x8, RZ ;  /* 0x0000000800007810 */ /* 0x000fe20007ffe0ff */
[----:B--2---:R-:W-:-:S05]  /*0920*/  FADD R15, R10, R15 ;  /* 0x0000000f0a0f7221 */ /* 0x004fca0000000000 */
[----:B------:R0:W-:Y:S02]  /*0930*/  STG.E desc[UR12][R8.64+0x1c], R15 ;  /* 0x00001c0f08007986 */ /* 0x0001e4000c10190c */
.L_x_2:
[----:B------:R-:W-:Y:S05]  /*0940*/  @!P1 EXIT ;  /* 0x000000000000994d */ /* 0x000fea0003800000 */
[----:B------:R-:W-:Y:S02]  /*0950*/  ISETP.GE.U32.AND P0, PT, R14, 0x4, PT ;  /* 0x000000040e00780c */ /* 0x000fe40003f06070 */
[----:B------:R-:W-:-:S04]  /*0960*/  LOP3.LUT R2, R2, 0x3, RZ, 0xc0, !PT ;  /* 0x0000000302027812 */ /* 0x000fc800078ec0ff */
[----:B------:R-:W-:-:S07]  /*0970*/  ISETP.NE.AND P1, PT, R2, RZ, PT ;  /* 0x000000ff0200720c */ /* 0x000fce0003f25270 */
[----:B------:R-:W-:Y:S06]  /*0980*/  @!P0 BRA `(.L_x_3) ;  /* 0x00000000005c8947 */ /* 0x000fec0003800000 */
[----:B------:R-:W1:Y:S08]  /*0990*/  LDC.64 R4, c[0x0][0x380] ;  /* 0x0000e000ff047b82 */ /* 0x000e700000000a00 */
[----:B------:R-:W3:Y:S08]  /*09a0*/  LDC.64 R6, c[0x0][0x388] ;  /* 0x0000e200ff067b82 */ /* 0x000ef00000000a00 */
[----:B0-2---:R-:W0:Y:S01]  /*09b0*/  LDC.64 R8, c[0x0][0x390] ;  /* 0x0000e400ff087b82 */ /* 0x005e220000000a00 */
[----:B-1----:R-:W-:-:S05]  /*09c0*/  IMAD.WIDE.U32 R4, R0, 0x4, R4 ;  /* 0x0000000400047825 */ /* 0x002fca00078e0004 */
[----:B------:R-:W2:Y:S01]  /*09d0*/  LDG.E R3, desc[UR12][R4.64] ;  /* 0x0000000c04037981 */ /* 0x000ea2000c1e1900 */
[----:B---3--:R-:W-:-:S05]  /*09e0*/  IMAD.WIDE.U32 R6, R0, 0x4, R6 ;  /* 0x0000000400067825 */ /* 0x008fca00078e0006 */
[----:B------:R-:W2:Y:S01]  /*09f0*/  LDG.E R10, desc[UR12][R6.64] ;  /* 0x0000000c060a7981 */ /* 0x000ea2000c1e1900 */
[----:B0-----:R-:W-:-:S04]  /*0a00*/  IMAD.WIDE.U32 R8, R0, 0x4, R8 ;  /* 0x0000000400087825 */ /* 0x001fc800078e0008 */
[----:B--2---:R-:W-:-:S05]  /*0a10*/  FADD R3, R3, R10 ;  /* 0x0000000a03037221 */ /* 0x004fca0000000000 */
        /* <DEDUP_REMOVED lines=9> */
[----:B------:R-:W2:Y:S04]  /*0ab0*/  LDG.E R10, desc[UR12][R4.64+0xc] ;  /* 0x00000c0c040a7981 */ /* 0x000ea8000c1e1900 */
[----:B------:R-:W2:Y:S01]  /*0ac0*/  LDG.E R15, desc[UR12][R6.64+0xc] ;  /* 0x00000c0c060f7981 */ /* 0x000ea2000c1e1900 */
[----:B------:R-:W-:Y:S01]  /*0ad0*/  IADD3 R0, PT, PT, R0, 0x4, RZ ;  /* 0x0000000400007810 */ /* 0x000fe20007ffe0ff */
[----:B--2---:R-:W-:-:S05]  /*0ae0*/  FADD R15, R10, R15 ;  /* 0x0000000f0a0f7221 */ /* 0x004fca0000000000 */
[----:B------:R1:W-:Y:S02]  /*0af0*/  STG.E desc[UR12][R8.64+0xc], R15 ;  /* 0x00000c0f08007986 */ /* 0x0003e4000c10190c */
.L_x_3:
[----:B------:R-:W-:Y:S05]  /*0b00*/  @!P1 EXIT ;  /* 0x000000000000994d */ /* 0x000fea0003800000 */
[----:B------:R-:W3:Y:S08]  /*0b10*/  LDC.64 R4, c[0x0][0x390] ;  /* 0x0000e400ff047b82 */ /* 0x000ef00000000a00 */
[----:B------:R-:W4:Y:S08]  /*0b20*/  LDC.64 R6, c[0x0][0x388] ;  /* 0x0000e200ff067b82 */ /* 0x000f300000000a00 */
[----:B012---:R-:W0:Y:S01]  /*0b30*/  LDC.64 R8, c[0x0][0x380] ;  /* 0x0000e000ff087b82 */ /* 0x007e220000000a00 */
[----:B---3--:R-:W-:-:S04]  /*0b40*/  IMAD.WIDE.U32 R4, R0, 0x4, R4 ;  /* 0x0000000400047825 */ /* 0x008fc800078e0004 */
[----:B------:R-:W-:Y:S01]  /*0b50*/  IMAD.MOV.U32 R10, RZ, RZ, R4 ;  /* 0x000000ffff0a7224 */ /* 0x000fe200078e0004 */
[----:B------:R-:W-:Y:S01]  /*0b60*/  MOV R13, R5 ;  /* 0x00000005000d7202 */ /* 0x000fe20000000f00 */
[----:B----4-:R-:W-:-:S05]  /*0b70*/  IMAD.WIDE.U32 R6, R0, 0x4, R6 ;  /* 0x0000000400067825 */ /* 0x010fca00078e0006 */
[----:B------:R-:W-:Y:S01]  /*0b80*/  MOV R11, R7 ;  /* 0x00000007000b7202 */ /* 0x000fe20000000f00 */
[----:B0-----:R-:W-:Y:S01]  /*0b90*/  IMAD.WIDE.U32 R8, R0, 0x4, R8 ;  /* 0x0000000400087825 */ /* 0x001fe200078e0008 */
[----:B------:R-:W-:-:S07]  /*0ba0*/  IADD3 R0, PT, PT, -R2, RZ, RZ ;  /* 0x000000ff02007210 */ /* 0x000fce0007ffe1ff */
.L_x_4:
[----:B0-----:R-:W-:Y:S01]  /*0bb0*/  IMAD.MOV.U32 R2, RZ, RZ, R8 ;  /* 0x000000ffff027224 */ /* 0x001fe200078e0008 */
[----:B------:R-:W-:Y:S02]  /*0bc0*/  MOV R5, R11 ;  /* 0x0000000b00057202 */ /* 0x000fe40000000f00 */
[----:B------:R-:W-:Y:S02]  /*0bd0*/  MOV R3, R9 ;  /* 0x0000000900037202 */ /* 0x000fe40000000f00 */
[----:B------:R-:W-:-:S03]  /*0be0*/  MOV R4, R6 ;  /* 0x0000000600047202 */ /* 0x000fc60000000f00 */
[----:B------:R0:W2:Y:S04]  /*0bf0*/  LDG.E R2, desc[UR12][R2.64] ;  /* 0x0000000c02027981 */ /* 0x0000a8000c1e1900 */
[----:B------:R-:W2:Y:S01]  /*0c00*/  LDG.E R5, desc[UR12][R4.64] ;  /* 0x0000000c04057981 */ /* 0x000ea2000c1e1900 */
[----:B------:R-:W-:Y:S02]  /*0c10*/  IADD3 R0, PT, PT, R0, 0x1, RZ ;  /* 0x0000000100007810 */ /* 0x000fe40007ffe0ff */
[----:B------:R-:W-:Y:S02]  /*0c20*/  IADD3 R6, P2, PT, R6, 0x4, RZ ;  /* 0x0000000406067810 */ /* 0x000fe40007f5e0ff */
[----:B------:R-:W-:Y:S01]  /*0c30*/  ISETP.NE.AND P0, PT, R0, RZ, PT ;  /* 0x000000ff0000720c */ /* 0x000fe20003f05270 */
[----:B0-----:R-:W-:Y:S01]  /*0c40*/  IMAD.MOV.U32 R3, RZ, RZ, R13 ;  /* 0x000000ffff037224 */ /* 0x001fe200078e000d */
[----:B------:R-:W-:-:S02]  /*0c50*/  IADD3 R8, P3, PT, R8, 0x4, RZ ;  /* 0x0000000408087810 */ /* 0x000fc40007f7e0ff */
[----:B------:R-:W-:Y:S02]  /*0c60*/  IADD3.X R11, PT, PT, RZ, R11, RZ, P2, !PT ;  /* 0x0000000bff0b7210 */ /* 0x000fe400017fe4ff */
[----:B------:R-:W-:Y:S01]  /*0c70*/  IADD3.X R9, PT, PT, RZ, R9, RZ, P3, !PT ;  /* 0x00000009ff097210 */ /* 0x000fe20001ffe4ff */
[----:B--2---:R-:W-:Y:S01]  /*0c80*/  FADD R7, R2, R5 ;  /* 0x0000000502077221 */ /* 0x004fe20000000000 */
[----:B------:R-:W-:Y:S02]  /*0c90*/  MOV R2, R10 ;  /* 0x0000000a00027202 */ /* 0x000fe40000000f00 */
[----:B------:R-:W-:-:S03]  /*0ca0*/  IADD3 R10, P1, PT, R10, 0x4, RZ ;  /* 0x000000040a0a7810 */ /* 0x000fc60007f3e0ff */
[----:B------:R0:W-:Y:S01]  /*0cb0*/  STG.E desc[UR12][R2.64], R7 ;  /* 0x0000000702007986 */ /* 0x0001e2000c10190c */
[----:B------:R-:W-:Y:S01]  /*0cc0*/  IADD3.X R13, PT, PT, RZ, R13, RZ, P1, !PT ;  /* 0x0000000dff0d7210 */ /* 0x000fe20000ffe4ff */
[----:B------:R-:W-:Y:S08]  /*0cd0*/  @P0 BRA `(.L_x_4) ;  /* 0xfffffffc00b40947 */ /* 0x000ff0000383ffff */
[----:B------:R-:W-:Y:S05]  /*0ce0*/  EXIT ;  /* 0x000000000000794d */ /* 0x000fea0003800000 */
.L_x_5:
[----:B------:R-:W-:-:S00]  /*0cf0*/  BRA `(.L_x_5) ;  /* 0xfffffffc00fc7947 */ /* 0x000fc0000383ffff */
[----:B------:R-:W-:-:S00]  /*0d00*/  NOP ;  /* 0x0000000000007918 */ /* 0x000fc00000000000 */
[----:B------:R-:W-:-:S00]  /*0d10*/  NOP ;  /* 0x0000000000007918 */ /* 0x000fc00000000000 */
[----:B------:R-:W-:-:S00]  /*0d20*/  NOP ;  /* 0x0000000000007918 */ /* 0x000fc00000000000 */
[----:B------:R-:W-:-:S00]  /*0d30*/  NOP ;  /* 0x0000000000007918 */ /* 0x000fc00000000000 */
[----:B------:R-:W-:-:S00]  /*0d40*/  NOP ;  /* 0x0000000000007918 */ /* 0x000fc00000000000 */
[----:B------:R-:W-:-:S00]  /*0d50*/  NOP ;  /* 0x0000000000007918 */ /* 0x000fc00000000000 */
[----:B------:R-:W-:-:S00]  /*0d60*/  NOP ;  /* 0x0000000000007918 */ /* 0x000fc00000000000 */
[----:B------:R-:W-:-:S00]  /*0d70*/  NOP ;  /* 0x0000000000007918 */ /* 0x000fc00000000000 */
.L_x_6:


//--------------------- .nv.shared.reserved.0     --------------------------
	.section	.nv.shared.reserved.0,"aw",@nobits
	.weak		__nv_reservedSMEM_offset_0_alias
	.size		__nv_reservedSMEM_offset_0_alias, 0, 64
	.other		__nv_reservedSMEM_offset_0_alias,@"STO_CUDA_RESERVED_SHARED STV_DEFAULT"
__nv_reservedSMEM_offset_0_alias:
	.zero		0
	.zero		64


//--------------------- .nv.constant0._Z10vector_sumPfS_S_i --------------------------
	.section	.nv.constant0._Z10vector_sumPfS_S_i,"a",@progbits
	.sectionflags	@""
	.align	4
.nv.constant0._Z10vector_sumPfS_S_i:
	.zero		924


//--------------------- SYMBOLS --------------------------

	.type		.nv.reservedSmem.offset0,@object
	.size		.nv.reservedSmem.offset0,0x4
